//
// Generated by NVIDIA NVVM Compiler
//
// Compiler Build ID: CL-36424714
// Cuda compilation tools, release 13.0, V13.0.88
// Based on NVVM 20.0.0
//

.version 9.0
.target sm_100
.address_size 64

	// .globl	_Z15mulMatrizKernelPfS_S_i

.visible .entry _Z15mulMatrizKernelPfS_S_i(
	.param .u64 .ptr .align 1 _Z15mulMatrizKernelPfS_S_i_param_0,
	.param .u64 .ptr .align 1 _Z15mulMatrizKernelPfS_S_i_param_1,
	.param .u64 .ptr .align 1 _Z15mulMatrizKernelPfS_S_i_param_2,
	.param .u32 _Z15mulMatrizKernelPfS_S_i_param_3
)
{
	.reg .pred 	%p<12>;
	.reg .b32 	%r<81>;
	.reg .b32 	%f<68>;
	.reg .b64 	%rd<47>;

	ld.param.u64 	%rd4, [_Z15mulMatrizKernelPfS_S_i_param_0];
	ld.param.u64 	%rd5, [_Z15mulMatrizKernelPfS_S_i_param_1];
	ld.param.u64 	%rd3, [_Z15mulMatrizKernelPfS_S_i_param_2];
	ld.param.u32 	%r44, [_Z15mulMatrizKernelPfS_S_i_param_3];
	cvta.to.global.u64 	%rd1, %rd5;
	cvta.to.global.u64 	%rd2, %rd4;
	mov.u32 	%r45, %ctaid.x;
	mov.u32 	%r46, %ntid.x;
	mov.u32 	%r47, %tid.x;
	mad.lo.s32 	%r1, %r45, %r46, %r47;
	mov.u32 	%r48, %ctaid.y;
	mov.u32 	%r49, %ntid.y;
	mul.lo.s32 	%r2, %r48, %r49;
	mov.u32 	%r3, %tid.y;
	add.s32 	%r50, %r2, %r3;
	max.s32 	%r51, %r1, %r50;
	setp.ge.s32 	%p1, %r51, %r44;
	setp.lt.s32 	%p2, %r44, 1;
	mov.f32 	%f67, 0f00000000;
	or.pred  	%p3, %p1, %p2;
	@%p3 bra 	$L__BB0_12;
	mul.lo.s32 	%r5, %r44, %r1;
	and.b32  	%r6, %r44, 7;
	setp.lt.u32 	%p4, %r44, 8;
	mov.f32 	%f67, 0f00000000;
	mov.b32 	%r79, 0;
	@%p4 bra 	$L__BB0_4;
	and.b32  	%r79, %r44, 2147483640;
	neg.s32 	%r77, %r79;
	add.s32 	%r53, %r3, %r44;
	add.s32 	%r76, %r53, %r2;
	shl.b32 	%r10, %r44, 3;
	shl.b32 	%r54, %r44, 1;
	add.s32 	%r75, %r50, %r54;
	mad.lo.s32 	%r74, %r44, 3, %r50;
	shl.b32 	%r55, %r44, 2;
	add.s32 	%r73, %r50, %r55;
	mad.lo.s32 	%r72, %r44, 5, %r50;
	mad.lo.s32 	%r71, %r44, 6, %r50;
	mad.lo.s32 	%r70, %r44, 7, %r50;
	mov.f32 	%f67, 0f00000000;
	mov.u32 	%r68, %r5;
	mov.u32 	%r69, %r50;
$L__BB0_3:
	.pragma "nounroll";
	mul.wide.s32 	%rd6, %r68, 4;
	add.s64 	%rd7, %rd2, %rd6;
	ld.global.f32 	%f17, [%rd7];
	mul.wide.u32 	%rd8, %r69, 4;
	add.s64 	%rd9, %rd1, %rd8;
	ld.global.f32 	%f18, [%rd9];
	fma.rn.f32 	%f19, %f17, %f18, %f67;
	ld.global.f32 	%f20, [%rd7+4];
	mul.wide.u32 	%rd10, %r76, 4;
	add.s64 	%rd11, %rd1, %rd10;
	ld.global.f32 	%f21, [%rd11];
	fma.rn.f32 	%f22, %f20, %f21, %f19;
	ld.global.f32 	%f23, [%rd7+8];
	mul.wide.u32 	%rd12, %r75, 4;
	add.s64 	%rd13, %rd1, %rd12;
	ld.global.f32 	%f24, [%rd13];
	fma.rn.f32 	%f25, %f23, %f24, %f22;
	ld.global.f32 	%f26, [%rd7+12];
	mul.wide.u32 	%rd14, %r74, 4;
	add.s64 	%rd15, %rd1, %rd14;
	ld.global.f32 	%f27, [%rd15];
	fma.rn.f32 	%f28, %f26, %f27, %f25;
	ld.global.f32 	%f29, [%rd7+16];
	mul.wide.u32 	%rd16, %r73, 4;
	add.s64 	%rd17, %rd1, %rd16;
	ld.global.f32 	%f30, [%rd17];
	fma.rn.f32 	%f31, %f29, %f30, %f28;
	ld.global.f32 	%f32, [%rd7+20];
	mul.wide.u32 	%rd18, %r72, 4;
	add.s64 	%rd19, %rd1, %rd18;
	ld.global.f32 	%f33, [%rd19];
	fma.rn.f32 	%f34, %f32, %f33, %f31;
	ld.global.f32 	%f35, [%rd7+24];
	mul.wide.u32 	%rd20, %r71, 4;
	add.s64 	%rd21, %rd1, %rd20;
	ld.global.f32 	%f36, [%rd21];
	fma.rn.f32 	%f37, %f35, %f36, %f34;
	ld.global.f32 	%f38, [%rd7+28];
	mul.wide.u32 	%rd22, %r70, 4;
	add.s64 	%rd23, %rd1, %rd22;
	ld.global.f32 	%f39, [%rd23];
	fma.rn.f32 	%f67, %f38, %f39, %f37;
	add.s32 	%r77, %r77, 8;
	add.s32 	%r76, %r76, %r10;
	add.s32 	%r75, %r75, %r10;
	add.s32 	%r74, %r74, %r10;
	add.s32 	%r73, %r73, %r10;
	add.s32 	%r72, %r72, %r10;
	add.s32 	%r71, %r71, %r10;
	add.s32 	%r70, %r70, %r10;
	add.s32 	%r69, %r69, %r10;
	add.s32 	%r68, %r68, 8;
	setp.ne.s32 	%p5, %r77, 0;
	@%p5 bra 	$L__BB0_3;
$L__BB0_4:
	setp.eq.s32 	%p6, %r6, 0;
	@%p6 bra 	$L__BB0_12;
	and.b32  	%r38, %r44, 3;
	setp.lt.u32 	%p7, %r6, 4;
	@%p7 bra 	$L__BB0_7;
	add.s32 	%r56, %r79, %r5;
	mul.wide.s32 	%rd24, %r56, 4;
	add.s64 	%rd25, %rd2, %rd24;
	ld.global.f32 	%f41, [%rd25];
	mad.lo.s32 	%r57, %r79, %r44, %r50;
	mul.wide.u32 	%rd26, %r57, 4;
	add.s64 	%rd27, %rd1, %rd26;
	ld.global.f32 	%f42, [%rd27];
	fma.rn.f32 	%f43, %f41, %f42, %f67;
	ld.global.f32 	%f44, [%rd25+4];
	add.s32 	%r58, %r57, %r44;
	mul.wide.u32 	%rd28, %r58, 4;
	add.s64 	%rd29, %rd1, %rd28;
	ld.global.f32 	%f45, [%rd29];
	fma.rn.f32 	%f46, %f44, %f45, %f43;
	ld.global.f32 	%f47, [%rd25+8];
	add.s32 	%r59, %r58, %r44;
	mul.wide.u32 	%rd30, %r59, 4;
	add.s64 	%rd31, %rd1, %rd30;
	ld.global.f32 	%f48, [%rd31];
	fma.rn.f32 	%f49, %f47, %f48, %f46;
	ld.global.f32 	%f50, [%rd25+12];
	add.s32 	%r60, %r59, %r44;
	mul.wide.u32 	%rd32, %r60, 4;
	add.s64 	%rd33, %rd1, %rd32;
	ld.global.f32 	%f51, [%rd33];
	fma.rn.f32 	%f67, %f50, %f51, %f49;
	add.s32 	%r79, %r79, 4;
$L__BB0_7:
	setp.eq.s32 	%p8, %r38, 0;
	@%p8 bra 	$L__BB0_12;
	setp.eq.s32 	%p9, %r38, 1;
	@%p9 bra 	$L__BB0_10;
	add.s32 	%r61, %r79, %r5;
	mul.wide.s32 	%rd34, %r61, 4;
	add.s64 	%rd35, %rd2, %rd34;
	ld.global.f32 	%f53, [%rd35];
	mad.lo.s32 	%r62, %r79, %r44, %r50;
	mul.wide.u32 	%rd36, %r62, 4;
	add.s64 	%rd37, %rd1, %rd36;
	ld.global.f32 	%f54, [%rd37];
	fma.rn.f32 	%f55, %f53, %f54, %f67;
	ld.global.f32 	%f56, [%rd35+4];
	add.s32 	%r63, %r62, %r44;
	mul.wide.u32 	%rd38, %r63, 4;
	add.s64 	%rd39, %rd1, %rd38;
	ld.global.f32 	%f57, [%rd39];
	fma.rn.f32 	%f67, %f56, %f57, %f55;
	add.s32 	%r79, %r79, 2;
$L__BB0_10:
	and.b32  	%r64, %r44, 1;
	setp.eq.b32 	%p10, %r64, 1;
	not.pred 	%p11, %p10;
	@%p11 bra 	$L__BB0_12;
	add.s32 	%r65, %r79, %r5;
	mul.wide.s32 	%rd40, %r65, 4;
	add.s64 	%rd41, %rd2, %rd40;
	ld.global.f32 	%f58, [%rd41];
	mad.lo.s32 	%r66, %r79, %r44, %r50;
	mul.wide.u32 	%rd42, %r66, 4;
	add.s64 	%rd43, %rd1, %rd42;
	ld.global.f32 	%f59, [%rd43];
	fma.rn.f32 	%f67, %f58, %f59, %f67;
$L__BB0_12:
	cvta.to.global.u64 	%rd44, %rd3;
	mad.lo.s32 	%r67, %r44, %r1, %r50;
	mul.wide.s32 	%rd45, %r67, 4;
	add.s64 	%rd46, %rd44, %rd45;
	st.global.f32 	[%rd46], %f67;
	ret;

}


// ===== COMPILED SASS (sm_100) =====

	.target	sm_100

	.elftype	@"ET_EXEC"


//--------------------- .note.nv.tkinfo           --------------------------
	.section	.note.nv.tkinfo,"",@"SHT_NOTE"
	.sectionflags	@"SHF_NOTE_NV_TKINFO"
	.tkinfo
        /*0018*/ 	.word	0x00000002
        /*0030*/ 	.string	""
        /*0030*/ 	.string	"ptxas"
        /*0030*/ 	.string	"Cuda compilation tools, release 13.0, V13.0.88"
        /*0030*/ 	.string	"Build cuda_13.0.r13.0/compiler.36424714_0"
        /*0030*/ 	.string	"-arch sm_100 -m 64 "



//--------------------- .note.nv.cuinfo           --------------------------
	.section	.note.nv.cuinfo,"",@"SHT_NOTE"
	.sectionflags	@"SHF_NOTE_NV_CUINFO"
        /*0018*/ 	.short	0x0002
        /*001a*/ 	.short	0x0064
        /*001c*/ 	.short	0x0082
	.zero		2


//--------------------- .nv.info                  --------------------------
	.section	.nv.info,"",@"SHT_CUDA_INFO"
	.align	4


	//----- nvinfo : EIATTR_REGCOUNT
	.align		4
        /*0000*/ 	.byte	0x04, 0x2f
        /*0002*/ 	.short	(.L_1 - .L_0)
	.align		4
.L_0:
        /*0004*/ 	.word	index@(_Z15mulMatrizKernelPfS_S_i)
        /*0008*/ 	.word	0x00000020


	//----- nvinfo : EIATTR_FRAME_SIZE
	.align		4
.L_1:
        /*000c*/ 	.byte	0x04, 0x11
        /*000e*/ 	.short	(.L_3 - .L_2)
	.align		4
.L_2:
        /*0010*/ 	.word	index@(_Z15mulMatrizKernelPfS_S_i)
        /*0014*/ 	.word	0x00000000


	//----- nvinfo : EIATTR_MIN_STACK_SIZE
	.align		4
.L_3:
        /*0018*/ 	.byte	0x04, 0x12
        /*001a*/ 	.short	(.L_5 - .L_4)
	.align		4
.L_4:
        /*001c*/ 	.word	index@(_Z15mulMatrizKernelPfS_S_i)
        /*0020*/ 	.word	0x00000000
.L_5:


//--------------------- .nv.compat                --------------------------
	.section	.nv.compat,"",@"SHT_CUDA_COMPAT_INFO"
	.align	4
        /*0000*/ 	.byte	0x02, 0x09, 0x00, 0x00, 0x02, 0x02, 0x01, 0x00, 0x02, 0x05, 0x05, 0x00, 0x03, 0x07, 0x01, 0x01
        /*0010*/ 	.byte	0x02, 0x03, 0x00, 0x00, 0x02, 0x06, 0x01, 0x00, 0x04, 0x0b, 0x08, 0x00, 0x09, 0x00, 0x00, 0x00
        /*0020*/ 	.byte	0x00, 0x00, 0x00, 0x00


//--------------------- .nv.info._Z15mulMatrizKernelPfS_S_i --------------------------
	.section	.nv.info._Z15mulMatrizKernelPfS_S_i,"",@"SHT_CUDA_INFO"
	.sectionflags	@""
	.align	4


	//----- nvinfo : EIATTR_CUDA_API_VERSION
	.align		4
        /*0000*/ 	.byte	0x04, 0x37
        /*0002*/ 	.short	(.L_7 - .L_6)
.L_6:
        /*0004*/ 	.word	0x00000082


	//----- nvinfo : EIATTR_KPARAM_INFO
	.align		4
.L_7:
        /*0008*/ 	.byte	0x04, 0x17
        /*000a*/ 	.short	(.L_9 - .L_8)
.L_8:
        /*000c*/ 	.word	0x00000000
        /*0010*/ 	.short	0x0003
        /*0012*/ 	.short	0x0018
        /*0014*/ 	.byte	0x00, 0xf0, 0x11, 0x00


	//----- nvinfo : EIATTR_KPARAM_INFO
	.align		4
.L_9:
        /*0018*/ 	.byte	0x04, 0x17
        /*001a*/ 	.short	(.L_11 - .L_10)
.L_10:
        /*001c*/ 	.word	0x00000000
        /*0020*/ 	.short	0x0002
        /*0022*/ 	.short	0x0010
        /*0024*/ 	.byte	0x00, 0xf5, 0x21, 0x00


	//----- nvinfo : EIATTR_KPARAM_INFO
	.align		4
.L_11:
        /*0028*/ 	.byte	0x04, 0x17
        /*002a*/ 	.short	(.L_13 - .L_12)
.L_12:
        /*002c*/ 	.word	0x00000000
        /*0030*/ 	.short	0x0001
        /*0032*/ 	.short	0x0008
        /*0034*/ 	.byte	0x00, 0xf5, 0x21, 0x00


	//----- nvinfo : EIATTR_KPARAM_INFO
	.align		4
.L_13:
        /*0038*/ 	.byte	0x04, 0x17
        /*003a*/ 	.short	(.L_15 - .L_14)
.L_14:
        /*003c*/ 	.word	0x00000000
        /*0040*/ 	.short	0x0000
        /*0042*/ 	.short	0x0000
        /*0044*/ 	.byte	0x00, 0xf5, 0x21, 0x00


	//----- nvinfo : EIATTR_SPARSE_MMA_MASK
	.align		4
.L_15:
        /*0048*/ 	.byte	0x03, 0x50
        /*004a*/ 	.short	0x0000


	//----- nvinfo : EIATTR_MAXREG_COUNT
	.align		4
        /*004c*/ 	.byte	0x03, 0x1b
        /*004e*/ 	.short	0x00ff


	//----- nvinfo : EIATTR_MERCURY_ISA_VERSION
	.align		4
        /*0050*/ 	.byte	0x03, 0x5f
        /*0052*/ 	.short	0x0101


	//----- nvinfo : EIATTR_VRC_CTA_INIT_COUNT
	.align		4
        /*0054*/ 	.byte	0x02, 0x4a
	.zero		1
	.zero		1


	//----- nvinfo : EIATTR_EXIT_INSTR_OFFSETS
	.align		4
        /*0058*/ 	.byte	0x04, 0x1c
        /*005a*/ 	.short	(.L_17 - .L_16)


	//   ....[0]....
.L_16:
        /*005c*/ 	.word	0x00000930


	//----- nvinfo : EIATTR_CRS_STACK_SIZE
	.align		4
.L_17:
        /*0060*/ 	.byte	0x04, 0x1e
        /*0062*/ 	.short	(.L_19 - .L_18)
.L_18:
        /*0064*/ 	.word	0x00000000


	//----- nvinfo : EIATTR_CBANK_PARAM_SIZE
	.align		4
.L_19:
        /*0068*/ 	.byte	0x03, 0x19
        /*006a*/ 	.short	0x001c


	//----- nvinfo : EIATTR_PARAM_CBANK
	.align		4
        /*006c*/ 	.byte	0x04, 0x0a
        /*006e*/ 	.short	(.L_21 - .L_20)
	.align		4
.L_20:
        /*0070*/ 	.word	index@(.nv.constant0._Z15mulMatrizKernelPfS_S_i)
        /*0074*/ 	.short	0x0380
        /*0076*/ 	.short	0x001c


	//----- nvinfo : EIATTR_SW_WAR
	.align		4
.L_21:
        /*0078*/ 	.byte	0x04, 0x36
        /*007a*/ 	.short	(.L_23 - .L_22)
.L_22:
        /*007c*/ 	.word	0x00000008
.L_23:


//--------------------- .nv.callgraph             --------------------------
	.section	.nv.callgraph,"",@"SHT_CUDA_CALLGRAPH"
	.align	4
	.sectionentsize	8
	.align		4
        /*0000*/ 	.word	0x00000000
	.align		4
        /*0004*/ 	.word	0xffffffff
	.align		4
        /*0008*/ 	.word	0x00000000
	.align		4
        /*000c*/ 	.word	0xfffffffe
	.align		4
        /*0010*/ 	.word	0x00000000
	.align		4
        /*0014*/ 	.word	0xfffffffd
	.align		4
        /*0018*/ 	.word	0x00000000
	.align		4
        /*001c*/ 	.word	0xfffffffc


//--------------------- .text._Z15mulMatrizKernelPfS_S_i --------------------------
	.section	.text._Z15mulMatrizKernelPfS_S_i,"ax",@progbits
	.align	128
        .global         _Z15mulMatrizKernelPfS_S_i
        .type           _Z15mulMatrizKernelPfS_S_i,@function
        .size           _Z15mulMatrizKernelPfS_S_i,(.L_x_6 - _Z15mulMatrizKernelPfS_S_i)
        .other          _Z15mulMatrizKernelPfS_S_i,@"STO_CUDA_ENTRY STV_DEFAULT"
_Z15mulMatrizKernelPfS_S_i:
.text._Z15mulMatrizKernelPfS_S_i:
[----:B------:R-:W-:Y:S01]  /*0000*/  LDC R1, c[0x0][0x37c] ;  /* 0x0000df00ff017b82 */ /* 0x000fe20000000800 */
[----:B------:R-:W0:Y:S07]  /*0010*/  S2R R2, SR_TID.X ;  /* 0x0000000000027919 */ /* 0x000e2e0000002100 */
[----:B------:R-:W1:Y:S01]  /*0020*/  S2UR UR4, SR_CTAID.Y ;  /* 0x00000000000479c3 */ /* 0x000e620000002600 */
[----:B------:R-:W-:Y:S01]  /*0030*/  BSSY.RECONVERGENT B0, `(.L_x_0) ;  /* 0x000008b000007945 */ /* 0x000fe20003800200 */
[----:B------:R-:W-:Y:S01]  /*0040*/  HFMA2 R20, -RZ, RZ, 0, 0 ;  /* 0x00000000ff147431 */ /* 0x000fe200000001ff */
[----:B------:R-:W2:Y:S05]  /*0050*/  S2R R11, SR_TID.Y ;  /* 0x00000000000b7919 */ /* 0x000eaa0000002200 */
[----:B------:R-:W0:Y:S08]  /*0060*/  S2UR UR6, SR_CTAID.X ;  /* 0x00000000000679c3 */ /* 0x000e300000002500 */
[----:B------:R-:W0:Y:S01]  /*0070*/  LDC R3, c[0x0][0x360] ;  /* 0x0000d800ff037b82 */ /* 0x000e220000000800 */
[----:B------:R-:W1:Y:S07]  /*0080*/  LDCU UR5, c[0x0][0x364] ;  /* 0x00006c80ff0577ac */ /* 0x000e6e0008000800 */
[----:B------:R-:W3:Y:S01]  /*0090*/  LDC R0, c[0x0][0x398] ;  /* 0x0000e600ff007b82 */ /* 0x000ee20000000800 */
[----:B-1----:R-:W-:Y:S01]  /*00a0*/  UIMAD UR4, UR4, UR5, URZ ;  /* 0x00000005040472a4 */ /* 0x002fe2000f8e02ff */
[----:B0-----:R-:W-:-:S05]  /*00b0*/  IMAD R3, R3, UR6, R2 ;  /* 0x0000000603037c24 */ /* 0x001fca000f8e0202 */
[----:B--2---:R-:W-:Y:S01]  /*00c0*/  IADD3 R5, PT, PT, R11, UR4, RZ ;  /* 0x000000040b057c10 */ /* 0x004fe2000fffe0ff */
[----:B------:R-:W0:Y:S03]  /*00d0*/  LDCU.64 UR6, c[0x0][0x358] ;  /* 0x00006b00ff0677ac */ /* 0x000e260008000a00 */
[----:B------:R-:W-:Y:S02]  /*00e0*/  VIMNMX R7, PT, PT, R3, R5, !PT ;  /* 0x0000000503077248 */ /* 0x000fe40007fe0100 */
[----:B---3--:R-:W-:-:S04]  /*00f0*/  ISETP.GE.AND P0, PT, R0, 0x1, PT ;  /* 0x000000010000780c */ /* 0x008fc80003f06270 */
[----:B------:R-:W-:-:S13]  /*0100*/  ISETP.GE.OR P0, PT, R7, R0, !P0 ;  /* 0x000000000700720c */ /* 0x000fda0004706670 */
[----:B0-----:R-:W-:Y:S05]  /*0110*/  @P0 BRA `(.L_x_1) ;  /* 0x0000000400f00947 */ /* 0x001fea0003800000 */
[C---:B------:R-:W-:Y:S01]  /*0120*/  ISETP.GE.U32.AND P1, PT, R0.reuse, 0x8, PT ;  /* 0x000000080000780c */ /* 0x040fe20003f26070 */
[----:B------:R-:W-:Y:S01]  /*0130*/  IMAD R4, R3, R0, RZ ;  /* 0x0000000003047224 */ /* 0x000fe200078e02ff */
[----:B------:R-:W-:Y:S02]  /*0140*/  LOP3.LUT R2, R0, 0x7, RZ, 0xc0, !PT ;  /* 0x0000000700027812 */ /* 0x000fe400078ec0ff */
[----:B------:R-:W-:Y:S02]  /*0150*/  MOV R20, RZ ;  /* 0x000000ff00147202 */ /* 0x000fe40000000f00 */
[----:B------:R-:W-:Y:S02]  /*0160*/  ISETP.NE.AND P0, PT, R2, RZ, PT ;  /* 0x000000ff0200720c */ /* 0x000fe40003f05270 */
[----:B------:R-:W-:-:S05]  /*0170*/  MOV R9, RZ ;  /* 0x000000ff00097202 */ /* 0x000fca0000000f00 */
[----:B------:R-:W-:Y:S06]  /*0180*/  @!P1 BRA `(.L_x_2) ;  /* 0x0000000000ec9947 */ /* 0x000fec0003800000 */
[C---:B------:R-:W-:Y:S01]  /*0190*/  LOP3.LUT R9, R0.reuse, 0x7ffffff8, RZ, 0xc0, !PT ;  /* 0x7ffffff800097812 */ /* 0x040fe200078ec0ff */
[C---:B------:R-:W-:Y:S01]  /*01a0*/  IMAD R13, R0.reuse, 0x3, R5 ;  /* 0x00000003000d7824 */ /* 0x040fe200078e0205 */
[C---:B------:R-:W-:Y:S01]  /*01b0*/  IADD3 R11, PT, PT, R0.reuse, UR4, R11 ;  /* 0x00000004000b7c10 */ /* 0x040fe2000fffe00b */
[C-C-:B------:R-:W-:Y:S01]  /*01c0*/  IMAD R29, R0.reuse, 0x5, R5.reuse ;  /* 0x00000005001d7824 */ /* 0x140fe200078e0205 */
[CC--:B------:R-:W-:Y:S01]  /*01d0*/  LEA R7, R0.reuse, R5.reuse, 0x1 ;  /* 0x0000000500077211 */ /* 0x0c0fe200078e08ff */
[C-C-:B------:R-:W-:Y:S01]  /*01e0*/  IMAD R6, R0.reuse, 0x6, R5.reuse ;  /* 0x0000000600067824 */ /* 0x140fe200078e0205 */
[C---:B------:R-:W-:Y:S01]  /*01f0*/  LEA R15, R0.reuse, R5, 0x2 ;  /* 0x00000005000f7211 */ /* 0x040fe200078e10ff */
[----:B------:R-:W-:Y:S01]  /*0200*/  IMAD R8, R0, 0x7, R5 ;  /* 0x0000000700087824 */ /* 0x000fe200078e0205 */
[----:B------:R-:W-:Y:S02]  /*0210*/  MOV R20, RZ ;  /* 0x000000ff00147202 */ /* 0x000fe40000000f00 */
[----:B------:R-:W-:-:S02]  /*0220*/  MOV R14, R4 ;  /* 0x00000004000e7202 */ /* 0x000fc40000000f00 */
[----:B------:R-:W-:Y:S02]  /*0230*/  MOV R10, R5 ;  /* 0x00000005000a7202 */ /* 0x000fe40000000f00 */
[----:B------:R-:W-:-:S07]  /*0240*/  IADD3 R12, PT, PT, -R9, RZ, RZ ;  /* 0x000000ff090c7210 */ /* 0x000fce0007ffe1ff */
.L_x_3:
[----:B------:R-:W0:Y:S08]  /*0250*/  LDC.64 R18, c[0x0][0x388] ;  /* 0x0000e200ff127b82 */ /* 0x000e300000000a00 */
[----:B------:R-:W1:Y:S01]  /*0260*/  LDC.64 R16, c[0x0][0x380] ;  /* 0x0000e000ff107b82 */ /* 0x000e620000000a00 */
[----:B0-----:R-:W-:-:S06]  /*0270*/  IMAD.WIDE.U32 R22, R10, 0x4, R18 ;  /* 0x000000040a167825 */ /* 0x001fcc00078e0012 */
[----:B------:R-:W2:Y:S01]  /*0280*/  LDG.E R22, desc[UR6][R22.64] ;  /* 0x0000000616167981 */ /* 0x000ea2000c1e1900 */
[----:B-1----:R-:W-:-:S05]  /*0290*/  IMAD.WIDE R16, R14, 0x4, R16 ;  /* 0x000000040e107825 */ /* 0x002fca00078e0210 */
[----:B------:R-:W2:Y:S01]  /*02a0*/  LDG.E R21, desc[UR6][R16.64] ;  /* 0x0000000610157981 */ /* 0x000ea2000c1e1900 */
[----:B------:R-:W-:-:S03]  /*02b0*/  IMAD.WIDE.U32 R26, R11, 0x4, R18 ;  /* 0x000000040b1a7825 */ /* 0x000fc600078e0012 */
[----:B------:R-:W3:Y:S01]  /*02c0*/  LDG.E R23, desc[UR6][R16.64+0x8] ;  /* 0x0000080610177981 */ /* 0x000ee2000c1e1900 */
[----:B------:R-:W-:-:S03]  /*02d0*/  IMAD.WIDE.U32 R24, R7, 0x4, R18 ;  /* 0x0000000407187825 */ /* 0x000fc600078e0012 */
[----:B------:R-:W4:Y:S04]  /*02e0*/  LDG.E R26, desc[UR6][R26.64] ;  /* 0x000000061a1a7981 */ /* 0x000f28000c1e1900 */
[----:B------:R-:W3:Y:S04]  /*02f0*/  LDG.E R24, desc[UR6][R24.64] ;  /* 0x0000000618187981 */ /* 0x000ee8000c1e1900 */
[----:B------:R-:W5:Y:S01]  /*0300*/  LDG.E R27, desc[UR6][R16.64+0x10] ;  /* 0x00001006101b7981 */ /* 0x000f62000c1e1900 */
[----:B--2---:R-:W-:-:S03]  /*0310*/  FFMA R21, R21, R22, R20 ;  /* 0x0000001615157223 */ /* 0x004fc60000000014 */
[----:B------:R-:W4:Y:S02]  /*0320*/  LDG.E R20, desc[UR6][R16.64+0x4] ;  /* 0x0000040610147981 */ /* 0x000f24000c1e1900 */
[----:B----4-:R-:W-:Y:S01]  /*0330*/  FFMA R28, R20, R26, R21 ;  /* 0x0000001a141c7223 */ /* 0x010fe20000000015 */
[----:B------:R-:W-:-:S04]  /*0340*/  IMAD.WIDE.U32 R20, R13, 0x4, R18 ;  /* 0x000000040d147825 */ /* 0x000fc800078e0012 */
[----:B---3--:R-:W-:Y:S01]  /*0350*/  FFMA R28, R23, R24, R28 ;  /* 0x00000018171c7223 */ /* 0x008fe2000000001c */
[--C-:B------:R-:W-:Y:S01]  /*0360*/  IMAD.WIDE.U32 R22, R15, 0x4, R18.reuse ;  /* 0x000000040f167825 */ /* 0x100fe200078e0012 */
[----:B------:R-:W2:Y:S05]  /*0370*/  LDG.E R20, desc[UR6][R20.64] ;  /* 0x0000000614147981 */ /* 0x000eaa000c1e1900 */
[----:B------:R-:W5:Y:S04]  /*0380*/  LDG.E R22, desc[UR6][R22.64] ;  /* 0x0000000616167981 */ /* 0x000f68000c1e1900 */
[----:B------:R-:W2:Y:S01]  /*0390*/  LDG.E R21, desc[UR6][R16.64+0xc] ;  /* 0x00000c0610157981 */ /* 0x000ea2000c1e1900 */
[----:B------:R-:W-:-:S03]  /*03a0*/  IMAD.WIDE.U32 R24, R29, 0x4, R18 ;  /* 0x000000041d187825 */ /* 0x000fc600078e0012 */
[----:B------:R-:W3:Y:S04]  /*03b0*/  LDG.E R23, desc[UR6][R16.64+0x1c] ;  /* 0x00001c0610177981 */ /* 0x000ee8000c1e1900 */
[----:B------:R-:W4:Y:S01]  /*03c0*/  LDG.E R24, desc[UR6][R24.64] ;  /* 0x0000000618187981 */ /* 0x000f22000c1e1900 */
[----:B--2---:R-:W-:-:S03]  /*03d0*/  FFMA R28, R21, R20, R28 ;  /* 0x00000014151c7223 */ /* 0x004fc6000000001c */
[----:B------:R-:W4:Y:S01]  /*03e0*/  LDG.E R21, desc[UR6][R16.64+0x14] ;  /* 0x0000140610157981 */ /* 0x000f22000c1e1900 */
[----:B-----5:R-:W-:Y:S01]  /*03f0*/  FFMA R28, R27, R22, R28 ;  /* 0x000000161b1c7223 */ /* 0x020fe2000000001c */
[--C-:B------:R-:W-:Y:S02]  /*0400*/  IMAD.WIDE.U32 R26, R6, 0x4, R18.reuse ;  /* 0x00000004061a7825 */ /* 0x100fe400078e0012 */
[----:B------:R-:W2:Y:S02]  /*0410*/  LDG.E R20, desc[UR6][R16.64+0x18] ;  /* 0x0000180610147981 */ /* 0x000ea4000c1e1900 */
[----:B------:R-:W-:Y:S02]  /*0420*/  IMAD.WIDE.U32 R18, R8, 0x4, R18 ;  /* 0x0000000408127825 */ /* 0x000fe400078e0012 */
[----:B------:R-:W2:Y:S04]  /*0430*/  LDG.E R26, desc[UR6][R26.64] ;  /* 0x000000061a1a7981 */ /* 0x000ea8000c1e1900 */
[----:B------:R-:W3:Y:S01]  /*0440*/  LDG.E R18, desc[UR6][R18.64] ;  /* 0x0000000612127981 */ /* 0x000ee2000c1e1900 */
[----:B------:R-:W-:-:S04]  /*0450*/  IADD3 R12, PT, PT, R12, 0x8, RZ ;  /* 0x000000080c0c7810 */ /* 0x000fc80007ffe0ff */
[----:B------:R-:W-:Y:S02]  /*0460*/  ISETP.NE.AND P1, PT, R12, RZ, PT ;  /* 0x000000ff0c00720c */ /* 0x000fe40003f25270 */
[C---:B------:R-:W-:Y:S02]  /*0470*/  LEA R11, R0.reuse, R11, 0x3 ;  /* 0x0000000b000b7211 */ /* 0x040fe400078e18ff */
[C---:B------:R-:W-:Y:S02]  /*0480*/  LEA R7, R0.reuse, R7, 0x3 ;  /* 0x0000000700077211 */ /* 0x040fe400078e18ff */
[C---:B------:R-:W-:Y:S02]  /*0490*/  LEA R13, R0.reuse, R13, 0x3 ;  /* 0x0000000d000d7211 */ /* 0x040fe400078e18ff */
[C---:B------:R-:W-:Y:S02]  /*04a0*/  LEA R15, R0.reuse, R15, 0x3 ;  /* 0x0000000f000f7211 */ /* 0x040fe400078e18ff */
[----:B------:R-:W-:-:S02]  /*04b0*/  LEA R29, R0, R29, 0x3 ;  /* 0x0000001d001d7211 */ /* 0x000fc400078e18ff */
[C---:B------:R-:W-:Y:S02]  /*04c0*/  LEA R6, R0.reuse, R6, 0x3 ;  /* 0x0000000600067211 */ /* 0x040fe400078e18ff */
[C---:B------:R-:W-:Y:S02]  /*04d0*/  LEA R8, R0.reuse, R8, 0x3 ;  /* 0x0000000800087211 */ /* 0x040fe400078e18ff */
[----:B------:R-:W-:Y:S02]  /*04e0*/  LEA R10, R0, R10, 0x3 ;  /* 0x0000000a000a7211 */ /* 0x000fe400078e18ff */
[----:B------:R-:W-:Y:S01]  /*04f0*/  IADD3 R14, PT, PT, R14, 0x8, RZ ;  /* 0x000000080e0e7810 */ /* 0x000fe20007ffe0ff */
[----:B----4-:R-:W-:-:S04]  /*0500*/  FFMA R21, R21, R24, R28 ;  /* 0x0000001815157223 */ /* 0x010fc8000000001c */
[----:B--2---:R-:W-:-:S04]  /*0510*/  FFMA R20, R20, R26, R21 ;  /* 0x0000001a14147223 */ /* 0x004fc80000000015 */
[----:B---3--:R-:W-:Y:S01]  /*0520*/  FFMA R20, R23, R18, R20 ;  /* 0x0000001217147223 */ /* 0x008fe20000000014 */
[----:B------:R-:W-:Y:S06]  /*0530*/  @P1 BRA `(.L_x_3) ;  /* 0xfffffffc00441947 */ /* 0x000fec000383ffff */
.L_x_2:
[----:B------:R-:W-:Y:S05]  /*0540*/  @!P0 BRA `(.L_x_1) ;  /* 0x0000000000e48947 */ /* 0x000fea0003800000 */
[----:B------:R-:W-:Y:S02]  /*0550*/  ISETP.GE.U32.AND P0, PT, R2, 0x4, PT ;  /* 0x000000040200780c */ /* 0x000fe40003f06070 */
[----:B------:R-:W-:-:S04]  /*0560*/  LOP3.LUT R8, R0, 0x3, RZ, 0xc0, !PT ;  /* 0x0000000300087812 */ /* 0x000fc800078ec0ff */
[----:B------:R-:W-:-:S07]  /*0570*/  ISETP.NE.AND P1, PT, R8, RZ, PT ;  /* 0x000000ff0800720c */ /* 0x000fce0003f25270 */
[----:B------:R-:W-:Y:S06]  /*0580*/  @!P0 BRA `(.L_x_4) ;  /* 0x0000000000648947 */ /* 0x000fec0003800000 */
[----:B------:R-:W0:Y:S01]  /*0590*/  LDC.64 R6, c[0x0][0x388] ;  /* 0x0000e200ff067b82 */ /* 0x000e220000000a00 */
[----:B------:R-:W-:Y:S01]  /*05a0*/  IMAD R15, R9, R0, R5 ;  /* 0x00000000090f7224 */ /* 0x000fe200078e0205 */
[----:B------:R-:W-:-:S04]  /*05b0*/  IADD3 R13, PT, PT, R4, R9, RZ ;  /* 0x00000009040d7210 */ /* 0x000fc80007ffe0ff */
[-C--:B------:R-:W-:Y:S02]  /*05c0*/  IADD3 R17, PT, PT, R15, R0.reuse, RZ ;  /* 0x000000000f117210 */ /* 0x080fe40007ffe0ff */
[----:B------:R-:W1:Y:S02]  /*05d0*/  LDC.64 R10, c[0x0][0x380] ;  /* 0x0000e000ff0a7b82 */ /* 0x000e640000000a00 */
[----:B------:R-:W-:-:S04]  /*05e0*/  IADD3 R21, PT, PT, R17, R0, RZ ;  /* 0x0000000011157210 */ /* 0x000fc80007ffe0ff */
[----:B------:R-:W-:Y:S01]  /*05f0*/  IADD3 R23, PT, PT, R21, R0, RZ ;  /* 0x0000000015177210 */ /* 0x000fe20007ffe0ff */
[----:B0-----:R-:W-:-:S04]  /*0600*/  IMAD.WIDE.U32 R14, R15, 0x4, R6 ;  /* 0x000000040f0e7825 */ /* 0x001fc800078e0006 */
[----:B------:R-:W-:Y:S02]  /*0610*/  IMAD.WIDE.U32 R16, R17, 0x4, R6 ;  /* 0x0000000411107825 */ /* 0x000fe400078e0006 */
[----:B------:R-:W2:Y:S02]  /*0620*/  LDG.E R14, desc[UR6][R14.64] ;  /* 0x000000060e0e7981 */ /* 0x000ea4000c1e1900 */
[----:B-1----:R-:W-:Y:S02]  /*0630*/  IMAD.WIDE R10, R13, 0x4, R10 ;  /* 0x000000040d0a7825 */ /* 0x002fe400078e020a */
[----:B------:R-:W3:Y:S02]  /*0640*/  LDG.E R16, desc[UR6][R16.64] ;  /* 0x0000000610107981 */ /* 0x000ee4000c1e1900 */
[--C-:B------:R-:W-:Y:S02]  /*0650*/  IMAD.WIDE.U32 R12, R21, 0x4, R6.reuse ;  /* 0x00000004150c7825 */ /* 0x100fe400078e0006 */
[----:B------:R-:W2:Y:S02]  /*0660*/  LDG.E R19, desc[UR6][R10.64] ;  /* 0x000000060a137981 */ /* 0x000ea4000c1e1900 */
[----:B------:R-:W-:-:S02]  /*0670*/  IMAD.WIDE.U32 R6, R23, 0x4, R6 ;  /* 0x0000000417067825 */ /* 0x000fc400078e0006 */
[----:B------:R-:W3:Y:S04]  /*0680*/  LDG.E R21, desc[UR6][R10.64+0x4] ;  /* 0x000004060a157981 */ /* 0x000ee8000c1e1900 */
[----:B------:R-:W4:Y:S04]  /*0690*/  LDG.E R12, desc[UR6][R12.64] ;  /* 0x000000060c0c7981 */ /* 0x000f28000c1e1900 */
[----:B------:R-:W4:Y:S04]  /*06a0*/  LDG.E R23, desc[UR6][R10.64+0x8] ;  /* 0x000008060a177981 */ /* 0x000f28000c1e1900 */
[----:B------:R-:W5:Y:S04]  /*06b0*/  LDG.E R25, desc[UR6][R10.64+0xc] ;  /* 0x00000c060a197981 */ /* 0x000f68000c1e1900 */
[----:B------:R-:W5:Y:S01]  /*06c0*/  LDG.E R6, desc[UR6][R6.64] ;  /* 0x0000000606067981 */ /* 0x000f62000c1e1900 */
[----:B------:R-:W-:Y:S01]  /*06d0*/  IADD3 R9, PT, PT, R9, 0x4, RZ ;  /* 0x0000000409097810 */ /* 0x000fe20007ffe0ff */
[----:B--2---:R-:W-:-:S04]  /*06e0*/  FFMA R14, R19, R14, R20 ;  /* 0x0000000e130e7223 */ /* 0x004fc80000000014 */
[----:B---3--:R-:W-:-:S04]  /*06f0*/  FFMA R14, R21, R16, R14 ;  /* 0x00000010150e7223 */ /* 0x008fc8000000000e */
[----:B----4-:R-:W-:-:S04]  /*0700*/  FFMA R14, R23, R12, R14 ;  /* 0x0000000c170e7223 */ /* 0x010fc8000000000e */
[----:B-----5:R-:W-:-:S07]  /*0710*/  FFMA R20, R25, R6, R14 ;  /* 0x0000000619147223 */ /* 0x020fce000000000e */
.L_x_4:
[----:B------:R-:W-:Y:S05]  /*0720*/  @!P1 BRA `(.L_x_1) ;  /* 0x00000000006c9947 */ /* 0x000fea0003800000 */
[----:B------:R-:W0:Y:S01]  /*0730*/  LDC.64 R16, c[0x0][0x388] ;  /* 0x0000e200ff107b82 */ /* 0x000e220000000a00 */
[----:B------:R-:W-:Y:S02]  /*0740*/  ISETP.NE.AND P0, PT, R8, 0x1, PT ;  /* 0x000000010800780c */ /* 0x000fe40003f05270 */
[----:B------:R-:W-:-:S04]  /*0750*/  LOP3.LUT R2, R0, 0x1, RZ, 0xc0, !PT ;  /* 0x0000000100027812 */ /* 0x000fc800078ec0ff */
[----:B------:R-:W-:Y:S01]  /*0760*/  ISETP.NE.U32.AND P1, PT, R2, 0x1, PT ;  /* 0x000000010200780c */ /* 0x000fe20003f25070 */
[----:B------:R-:W1:Y:S06]  /*0770*/  LDC.64 R6, c[0x0][0x380] ;  /* 0x0000e000ff067b82 */ /* 0x000e6c0000000a00 */
[C---:B------:R-:W-:Y:S01]  /*0780*/  @P0 IMAD R15, R9.reuse, R0, R5 ;  /* 0x00000000090f0224 */ /* 0x040fe200078e0205 */
[----:B------:R-:W-:Y:S01]  /*0790*/  @P0 IADD3 R19, PT, PT, R4, R9, RZ ;  /* 0x0000000904130210 */ /* 0x000fe20007ffe0ff */
[----:B------:R-:W2:Y:S01]  /*07a0*/  LDC.64 R12, c[0x0][0x380] ;  /* 0x0000e000ff0c7b82 */ /* 0x000ea20000000a00 */
[----:B------:R-:W-:-:S02]  /*07b0*/  @P0 IADD3 R9, PT, PT, R9, 0x2, RZ ;  /* 0x0000000209090810 */ /* 0x000fc40007ffe0ff */
[----:B------:R-:W-:-:S05]  /*07c0*/  @P0 IADD3 R21, PT, PT, R15, R0, RZ ;  /* 0x000000000f150210 */ /* 0x000fca0007ffe0ff */
[----:B------:R-:W3:Y:S01]  /*07d0*/  LDC.64 R10, c[0x0][0x388] ;  /* 0x0000e200ff0a7b82 */ /* 0x000ee20000000a00 */
[----:B0-----:R-:W-:-:S04]  /*07e0*/  @P0 IMAD.WIDE.U32 R14, R15, 0x4, R16 ;  /* 0x000000040f0e0825 */ /* 0x001fc800078e0010 */
[----:B------:R-:W-:Y:S02]  /*07f0*/  @P0 IMAD.WIDE.U32 R16, R21, 0x4, R16 ;  /* 0x0000000415100825 */ /* 0x000fe400078e0010 */
[----:B------:R-:W4:Y:S02]  /*0800*/  @P0 LDG.E R14, desc[UR6][R14.64] ;  /* 0x000000060e0e0981 */ /* 0x000f24000c1e1900 */
[----:B-1----:R-:W-:Y:S01]  /*0810*/  @P0 IMAD.WIDE R6, R19, 0x4, R6 ;  /* 0x0000000413060825 */ /* 0x002fe200078e0206 */
[----:B------:R-:W-:Y:S01]  /*0820*/  @!P1 IADD3 R19, PT, PT, R4, R9, RZ ;  /* 0x0000000904139210 */ /* 0x000fe20007ffe0ff */
[----:B------:R-:W5:Y:S02]  /*0830*/  @P0 LDG.E R16, desc[UR6][R16.64] ;  /* 0x0000000610100981 */ /* 0x000f64000c1e1900 */
[----:B------:R-:W-:Y:S02]  /*0840*/  @!P1 IMAD R9, R9, R0, R5 ;  /* 0x0000000009099224 */ /* 0x000fe400078e0205 */
[----:B------:R-:W4:Y:S01]  /*0850*/  @P0 LDG.E R21, desc[UR6][R6.64] ;  /* 0x0000000606150981 */ /* 0x000f22000c1e1900 */
[----:B--2---:R-:W-:-:S03]  /*0860*/  @!P1 IMAD.WIDE R12, R19, 0x4, R12 ;  /* 0x00000004130c9825 */ /* 0x004fc600078e020c */
[----:B------:R-:W5:Y:S04]  /*0870*/  @P0 LDG.E R2, desc[UR6][R6.64+0x4] ;  /* 0x0000040606020981 */ /* 0x000f68000c1e1900 */
[----:B------:R-:W2:Y:S01]  /*0880*/  @!P1 LDG.E R13, desc[UR6][R12.64] ;  /* 0x000000060c0d9981 */ /* 0x000ea2000c1e1900 */
[----:B---3--:R-:W-:-:S06]  /*0890*/  @!P1 IMAD.WIDE.U32 R10, R9, 0x4, R10 ;  /* 0x00000004090a9825 */ /* 0x008fcc00078e000a */
[----:B------:R-:W2:Y:S01]  /*08a0*/  @!P1 LDG.E R10, desc[UR6][R10.64] ;  /* 0x000000060a0a9981 */ /* 0x000ea2000c1e1900 */
[----:B----4-:R-:W-:-:S04]  /*08b0*/  @P0 FFMA R21, R21, R14, R20 ;  /* 0x0000000e15150223 */ /* 0x010fc80000000014 */
[----:B-----5:R-:W-:-:S04]  /*08c0*/  @P0 FFMA R20, R2, R16, R21 ;  /* 0x0000001002140223 */ /* 0x020fc80000000015 */
[----:B--2---:R-:W-:-:S07]  /*08d0*/  @!P1 FFMA R20, R13, R10, R20 ;  /* 0x0000000a0d149223 */ /* 0x004fce0000000014 */
.L_x_1:
[----:B------:R-:W-:Y:S05]  /*08e0*/  BSYNC.RECONVERGENT B0 ;  /* 0x0000000000007941 */ /* 0x000fea0003800200 */
.L_x_0:
[----:B------:R-:W0:Y:S01]  /*08f0*/  LDC.64 R6, c[0x0][0x390] ;  /* 0x0000e400ff067b82 */ /* 0x000e220000000a00 */
[----:B------:R-:W-:-:S04]  /*0900*/  IMAD R3, R3, R0, R5 ;  /* 0x0000000003037224 */ /* 0x000fc800078e0205 */
[----:B0-----:R-:W-:-:S05]  /*0910*/  IMAD.WIDE R2, R3, 0x4, R6 ;  /* 0x0000000403027825 */ /* 0x001fca00078e0206 */
[----:B------:R-:W-:Y:S01]  /*0920*/  STG.E desc[UR6][R2.64], R20 ;  /* 0x0000001402007986 */ /* 0x000fe2000c101906 */
[----:B------:R-:W-:Y:S05]  /*0930*/  EXIT ;  /* 0x000000000000794d */ /* 0x000fea0003800000 */
.L_x_5:
[----:B------:R-:W-:-:S00]  /*0940*/  BRA `(.L_x_5) ;  /* 0xfffffffc00fc7947 */ /* 0x000fc0000383ffff */
[----:B------:R-:W-:-:S00]  /*0950*/  NOP ;  /* 0x0000000000007918 */ /* 0x000fc00000000000 */
        /* <DEDUP_REMOVED lines=10> */
.L_x_6:


//--------------------- .nv.shared.reserved.0     --------------------------
	.section	.nv.shared.reserved.0,"aw",@nobits
	.weak		__nv_reservedSMEM_offset_0_alias
	.size		__nv_reservedSMEM_offset_0_alias, 0, 64
	.other		__nv_reservedSMEM_offset_0_alias,@"STO_CUDA_RESERVED_SHARED STV_DEFAULT"
__nv_reservedSMEM_offset_0_alias:
	.zero		0
	.zero		64


//--------------------- .nv.constant0._Z15mulMatrizKernelPfS_S_i --------------------------
	.section	.nv.constant0._Z15mulMatrizKernelPfS_S_i,"a",@progbits
	.sectionflags	@""
	.align	4
.nv.constant0._Z15mulMatrizKernelPfS_S_i:
	.zero		924


//--------------------- SYMBOLS --------------------------

	.type		.nv.reservedSmem.offset0,@object
	.size		.nv.reservedSmem.offset0,0x4
